//
// Generated by NVIDIA NVVM Compiler
//
// Compiler Build ID: CL-36424714
// Cuda compilation tools, release 13.0, V13.0.88
// Based on NVVM 20.0.0
//

.version 9.0
.target sm_100
.address_size 64

	// .globl	_Z22CustomHSquareMulKernelPfP6__halfS1_m

.visible .entry _Z22CustomHSquareMulKernelPfP6__halfS1_m(
	.param .u64 .ptr .align 1 _Z22CustomHSquareMulKernelPfP6__halfS1_m_param_0,
	.param .u64 .ptr .align 1 _Z22CustomHSquareMulKernelPfP6__halfS1_m_param_1,
	.param .u64 .ptr .align 1 _Z22CustomHSquareMulKernelPfP6__halfS1_m_param_2,
	.param .u64 _Z22CustomHSquareMulKernelPfP6__halfS1_m_param_3
)
{
	.reg .pred 	%p<2>;
	.reg .b16 	%rs<3>;
	.reg .b32 	%r<5>;
	.reg .b32 	%f<5>;
	.reg .b64 	%rd<14>;

	ld.param.u64 	%rd2, [_Z22CustomHSquareMulKernelPfP6__halfS1_m_param_0];
	ld.param.u64 	%rd3, [_Z22CustomHSquareMulKernelPfP6__halfS1_m_param_1];
	ld.param.u64 	%rd4, [_Z22CustomHSquareMulKernelPfP6__halfS1_m_param_2];
	ld.param.u64 	%rd5, [_Z22CustomHSquareMulKernelPfP6__halfS1_m_param_3];
	mov.u32 	%r1, %ctaid.x;
	shl.b32 	%r2, %r1, 10;
	mov.u32 	%r3, %tid.x;
	or.b32  	%r4, %r2, %r3;
	cvt.u64.u32 	%rd1, %r4;
	setp.le.u64 	%p1, %rd5, %rd1;
	@%p1 bra 	$L__BB0_2;
	cvta.to.global.u64 	%rd6, %rd2;
	cvta.to.global.u64 	%rd7, %rd3;
	cvta.to.global.u64 	%rd8, %rd4;
	shl.b64 	%rd9, %rd1, 2;
	add.s64 	%rd10, %rd6, %rd9;
	ld.global.f32 	%f3, [%rd10];
	mul.f32 	%f4, %f3, %f3;
	shl.b64 	%rd11, %rd1, 1;
	add.s64 	%rd12, %rd7, %rd11;
	ld.global.u16 	%rs1, [%rd12];
	// begin inline asm
	{  cvt.f32.f16 %f1, %rs1;}

	// end inline asm
	mul.f32 	%f2, %f4, %f1;
	// begin inline asm
	{  cvt.rn.f16.f32 %rs2, %f2;}

	// end inline asm
	add.s64 	%rd13, %rd8, %rd11;
	st.global.u16 	[%rd13], %rs2;
$L__BB0_2:
	ret;

}


// ===== COMPILED SASS (sm_100) =====

	.target	sm_100

	.elftype	@"ET_EXEC"


//--------------------- .note.nv.tkinfo           --------------------------
	.section	.note.nv.tkinfo,"",@"SHT_NOTE"
	.sectionflags	@"SHF_NOTE_NV_TKINFO"
	.tkinfo
        /*0018*/ 	.word	0x00000002
        /*0030*/ 	.string	""
        /*0030*/ 	.string	"ptxas"
        /*0030*/ 	.string	"Cuda compilation tools, release 13.0, V13.0.88"
        /*0030*/ 	.string	"Build cuda_13.0.r13.0/compiler.36424714_0"
        /*0030*/ 	.string	"-arch sm_100 -m 64 "



//--------------------- .note.nv.cuinfo           --------------------------
	.section	.note.nv.cuinfo,"",@"SHT_NOTE"
	.sectionflags	@"SHF_NOTE_NV_CUINFO"
        /*0018*/ 	.short	0x0002
        /*001a*/ 	.short	0x0064
        /*001c*/ 	.short	0x0082
	.zero		2


//--------------------- .nv.info                  --------------------------
	.section	.nv.info,"",@"SHT_CUDA_INFO"
	.align	4


	//----- nvinfo : EIATTR_REGCOUNT
	.align		4
        /*0000*/ 	.byte	0x04, 0x2f
        /*0002*/ 	.short	(.L_1 - .L_0)
	.align		4
.L_0:
        /*0004*/ 	.word	index@(_Z22CustomHSquareMulKernelPfP6__halfS1_m)
        /*0008*/ 	.word	0x0000000b


	//----- nvinfo : EIATTR_FRAME_SIZE
	.align		4
.L_1:
        /*000c*/ 	.byte	0x04, 0x11
        /*000e*/ 	.short	(.L_3 - .L_2)
	.align		4
.L_2:
        /*0010*/ 	.word	index@(_Z22CustomHSquareMulKernelPfP6__halfS1_m)
        /*0014*/ 	.word	0x00000000


	//----- nvinfo : EIATTR_MIN_STACK_SIZE
	.align		4
.L_3:
        /*0018*/ 	.byte	0x04, 0x12
        /*001a*/ 	.short	(.L_5 - .L_4)
	.align		4
.L_4:
        /*001c*/ 	.word	index@(_Z22CustomHSquareMulKernelPfP6__halfS1_m)
        /*0020*/ 	.word	0x00000000
.L_5:


//--------------------- .nv.compat                --------------------------
	.section	.nv.compat,"",@"SHT_CUDA_COMPAT_INFO"
	.align	4
        /*0000*/ 	.byte	0x02, 0x09, 0x00, 0x00, 0x02, 0x02, 0x01, 0x00, 0x02, 0x05, 0x05, 0x00, 0x03, 0x07, 0x01, 0x01
        /*0010*/ 	.byte	0x02, 0x03, 0x00, 0x00, 0x02, 0x06, 0x01, 0x00, 0x04, 0x0b, 0x08, 0x00, 0x09, 0x00, 0x00, 0x00
        /*0020*/ 	.byte	0x00, 0x00, 0x00, 0x00


//--------------------- .nv.info._Z22CustomHSquareMulKernelPfP6__halfS1_m --------------------------
	.section	.nv.info._Z22CustomHSquareMulKernelPfP6__halfS1_m,"",@"SHT_CUDA_INFO"
	.sectionflags	@""
	.align	4


	//----- nvinfo : EIATTR_CUDA_API_VERSION
	.align		4
        /*0000*/ 	.byte	0x04, 0x37
        /*0002*/ 	.short	(.L_7 - .L_6)
.L_6:
        /*0004*/ 	.word	0x00000082


	//----- nvinfo : EIATTR_KPARAM_INFO
	.align		4
.L_7:
        /*0008*/ 	.byte	0x04, 0x17
        /*000a*/ 	.short	(.L_9 - .L_8)
.L_8:
        /*000c*/ 	.word	0x00000000
        /*0010*/ 	.short	0x0003
        /*0012*/ 	.short	0x0018
        /*0014*/ 	.byte	0x00, 0xf0, 0x21, 0x00


	//----- nvinfo : EIATTR_KPARAM_INFO
	.align		4
.L_9:
        /*0018*/ 	.byte	0x04, 0x17
        /*001a*/ 	.short	(.L_11 - .L_10)
.L_10:
        /*001c*/ 	.word	0x00000000
        /*0020*/ 	.short	0x0002
        /*0022*/ 	.short	0x0010
        /*0024*/ 	.byte	0x00, 0xf5, 0x21, 0x00


	//----- nvinfo : EIATTR_KPARAM_INFO
	.align		4
.L_11:
        /*0028*/ 	.byte	0x04, 0x17
        /*002a*/ 	.short	(.L_13 - .L_12)
.L_12:
        /*002c*/ 	.word	0x00000000
        /*0030*/ 	.short	0x0001
        /*0032*/ 	.short	0x0008
        /*0034*/ 	.byte	0x00, 0xf5, 0x21, 0x00


	//----- nvinfo : EIATTR_KPARAM_INFO
	.align		4
.L_13:
        /*0038*/ 	.byte	0x04, 0x17
        /*003a*/ 	.short	(.L_15 - .L_14)
.L_14:
        /*003c*/ 	.word	0x00000000
        /*0040*/ 	.short	0x0000
        /*0042*/ 	.short	0x0000
        /*0044*/ 	.byte	0x00, 0xf5, 0x21, 0x00


	//----- nvinfo : EIATTR_SPARSE_MMA_MASK
	.align		4
.L_15:
        /*0048*/ 	.byte	0x03, 0x50
        /*004a*/ 	.short	0x0000


	//----- nvinfo : EIATTR_MAXREG_COUNT
	.align		4
        /*004c*/ 	.byte	0x03, 0x1b
        /*004e*/ 	.short	0x00ff


	//----- nvinfo : EIATTR_MERCURY_ISA_VERSION
	.align		4
        /*0050*/ 	.byte	0x03, 0x5f
        /*0052*/ 	.short	0x0101


	//----- nvinfo : EIATTR_VRC_CTA_INIT_COUNT
	.align		4
        /*0054*/ 	.byte	0x02, 0x4a
	.zero		1
	.zero		1


	//----- nvinfo : EIATTR_EXIT_INSTR_OFFSETS
	.align		4
        /*0058*/ 	.byte	0x04, 0x1c
        /*005a*/ 	.short	(.L_17 - .L_16)


	//   ....[0]....
.L_16:
        /*005c*/ 	.word	0x00000080


	//   ....[1]....
        /*0060*/ 	.word	0x000001b0


	//----- nvinfo : EIATTR_CBANK_PARAM_SIZE
	.align		4
.L_17:
        /*0064*/ 	.byte	0x03, 0x19
        /*0066*/ 	.short	0x0020


	//----- nvinfo : EIATTR_PARAM_CBANK
	.align		4
        /*0068*/ 	.byte	0x04, 0x0a
        /*006a*/ 	.short	(.L_19 - .L_18)
	.align		4
.L_18:
        /*006c*/ 	.word	index@(.nv.constant0._Z22CustomHSquareMulKernelPfP6__halfS1_m)
        /*0070*/ 	.short	0x0380
        /*0072*/ 	.short	0x0020


	//----- nvinfo : EIATTR_SW_WAR
	.align		4
.L_19:
        /*0074*/ 	.byte	0x04, 0x36
        /*0076*/ 	.short	(.L_21 - .L_20)
.L_20:
        /*0078*/ 	.word	0x00000008
.L_21:


//--------------------- .nv.callgraph             --------------------------
	.section	.nv.callgraph,"",@"SHT_CUDA_CALLGRAPH"
	.align	4
	.sectionentsize	8
	.align		4
        /*0000*/ 	.word	0x00000000
	.align		4
        /*0004*/ 	.word	0xffffffff
	.align		4
        /*0008*/ 	.word	0x00000000
	.align		4
        /*000c*/ 	.word	0xfffffffe
	.align		4
        /*0010*/ 	.word	0x00000000
	.align		4
        /*0014*/ 	.word	0xfffffffd
	.align		4
        /*0018*/ 	.word	0x00000000
	.align		4
        /*001c*/ 	.word	0xfffffffc


//--------------------- .text._Z22CustomHSquareMulKernelPfP6__halfS1_m --------------------------
	.section	.text._Z22CustomHSquareMulKernelPfP6__halfS1_m,"ax",@progbits
	.align	128
        .global         _Z22CustomHSquareMulKernelPfP6__halfS1_m
        .type           _Z22CustomHSquareMulKernelPfP6__halfS1_m,@function
        .size           _Z22CustomHSquareMulKernelPfP6__halfS1_m,(.L_x_1 - _Z22CustomHSquareMulKernelPfP6__halfS1_m)
        .other          _Z22CustomHSquareMulKernelPfP6__halfS1_m,@"STO_CUDA_ENTRY STV_DEFAULT"
_Z22CustomHSquareMulKernelPfP6__halfS1_m:
.text._Z22CustomHSquareMulKernelPfP6__halfS1_m:
[----:B------:R-:W-:Y:S01]  /*0000*/  LDC R1, c[0x0][0x37c] ;  /* 0x0000df00ff017b82 */ /* 0x000fe20000000800 */
[----:B------:R-:W0:Y:S07]  /*0010*/  S2R R0, SR_TID.X ;  /* 0x0000000000007919 */ /* 0x000e2e0000002100 */
[----:B------:R-:W1:Y:S01]  /*0020*/  S2UR UR4, SR_CTAID.X ;  /* 0x00000000000479c3 */ /* 0x000e620000002500 */
[----:B------:R-:W2:Y:S01]  /*0030*/  LDCU.64 UR6, c[0x0][0x398] ;  /* 0x00007300ff0677ac */ /* 0x000ea20008000a00 */
[----:B-1----:R-:W-:-:S06]  /*0040*/  USHF.L.U32 UR4, UR4, 0xa, URZ ;  /* 0x0000000a04047899 */ /* 0x002fcc00080006ff */
[----:B0-----:R-:W-:-:S04]  /*0050*/  LOP3.LUT R0, R0, UR4, RZ, 0xfc, !PT ;  /* 0x0000000400007c12 */ /* 0x001fc8000f8efcff */
[----:B--2---:R-:W-:-:S04]  /*0060*/  ISETP.GE.U32.AND P0, PT, R0, UR6, PT ;  /* 0x0000000600007c0c */ /* 0x004fc8000bf06070 */
[----:B------:R-:W-:-:S13]  /*0070*/  ISETP.GE.U32.AND.EX P0, PT, RZ, UR7, PT, P0 ;  /* 0x00000007ff007c0c */ /* 0x000fda000bf06100 */
[----:B------:R-:W-:Y:S05]  /*0080*/  @P0 EXIT ;  /* 0x000000000000094d */ /* 0x000fea0003800000 */
[----:B------:R-:W0:Y:S01]  /*0090*/  LDCU.128 UR8, c[0x0][0x380] ;  /* 0x00007000ff0877ac */ /* 0x000e220008000c00 */
[----:B------:R-:W-:Y:S01]  /*00a0*/  IMAD.SHL.U32 R6, R0, 0x2, RZ ;  /* 0x0000000200067824 */ /* 0x000fe200078e00ff */
[----:B------:R-:W-:Y:S01]  /*00b0*/  SHF.R.U32.HI R8, RZ, 0x1f, R0 ;  /* 0x0000001fff087819 */ /* 0x000fe20000011600 */
[----:B------:R-:W1:Y:S01]  /*00c0*/  LDCU.64 UR4, c[0x0][0x358] ;  /* 0x00006b00ff0477ac */ /* 0x000e620008000a00 */
[----:B------:R-:W2:Y:S02]  /*00d0*/  LDCU.64 UR6, c[0x0][0x390] ;  /* 0x00007200ff0677ac */ /* 0x000ea40008000a00 */
[----:B0-----:R-:W-:Y:S02]  /*00e0*/  IADD3 R4, P1, PT, R6, UR10, RZ ;  /* 0x0000000a06047c10 */ /* 0x001fe4000ff3e0ff */
[----:B------:R-:W-:Y:S02]  /*00f0*/  LEA R2, P0, R0, UR8, 0x2 ;  /* 0x0000000800027c11 */ /* 0x000fe4000f8010ff */
[----:B------:R-:W-:-:S02]  /*0100*/  IADD3.X R5, PT, PT, R8, UR11, RZ, P1, !PT ;  /* 0x0000000b08057c10 */ /* 0x000fc40008ffe4ff */
[----:B------:R-:W-:-:S03]  /*0110*/  LEA.HI.X R3, R0, UR9, RZ, 0x2, P0 ;  /* 0x0000000900037c11 */ /* 0x000fc600080f14ff */
[----:B-1----:R-:W3:Y:S04]  /*0120*/  LDG.E.U16 R4, desc[UR4][R4.64] ;  /* 0x0000000404047981 */ /* 0x002ee8000c1e1500 */
[----:B------:R-:W4:Y:S01]  /*0130*/  LDG.E R2, desc[UR4][R2.64] ;  /* 0x0000000402027981 */ /* 0x000f22000c1e1900 */
[----:B--2---:R-:W-:Y:S01]  /*0140*/  IADD3 R6, P0, PT, R6, UR6, RZ ;  /* 0x0000000606067c10 */ /* 0x004fe2000ff1e0ff */
[----:B---3--:R-:W-:Y:S02]  /*0150*/  HADD2.F32 R7, -RZ, R4.H0_H0 ;  /* 0x20000004ff077230 */ /* 0x008fe40000004100 */
[----:B----4-:R-:W-:-:S04]  /*0160*/  FMUL R0, R2, R2 ;  /* 0x0000000202007220 */ /* 0x010fc80000400000 */
[----:B------:R-:W-:Y:S01]  /*0170*/  FMUL R0, R0, R7 ;  /* 0x0000000700007220 */ /* 0x000fe20000400000 */
[----:B------:R-:W-:-:S04]  /*0180*/  IADD3.X R7, PT, PT, R8, UR7, RZ, P0, !PT ;  /* 0x0000000708077c10 */ /* 0x000fc800087fe4ff */
[----:B------:R-:W-:-:S05]  /*0190*/  F2FP.F16.F32.PACK_AB R0, RZ, R0 ;  /* 0x00000000ff00723e */ /* 0x000fca00000000ff */
[----:B------:R-:W-:Y:S01]  /*01a0*/  STG.E.U16 desc[UR4][R6.64], R0 ;  /* 0x0000000006007986 */ /* 0x000fe2000c101504 */
[----:B------:R-:W-:Y:S05]  /*01b0*/  EXIT ;  /* 0x000000000000794d */ /* 0x000fea0003800000 */
.L_x_0:
[----:B------:R-:W-:-:S00]  /*01c0*/  BRA `(.L_x_0) ;  /* 0xfffffffc00fc7947 */ /* 0x000fc0000383ffff */
[----:B------:R-:W-:-:S00]  /*01d0*/  NOP ;  /* 0x0000000000007918 */ /* 0x000fc00000000000 */
        /* <DEDUP_REMOVED lines=10> */
.L_x_1:


//--------------------- .nv.shared.reserved.0     --------------------------
	.section	.nv.shared.reserved.0,"aw",@nobits
	.weak		__nv_reservedSMEM_offset_0_alias
	.size		__nv_reservedSMEM_offset_0_alias, 0, 64
	.other		__nv_reservedSMEM_offset_0_alias,@"STO_CUDA_RESERVED_SHARED STV_DEFAULT"
__nv_reservedSMEM_offset_0_alias:
	.zero		0
	.zero		64


//--------------------- .nv.constant0._Z22CustomHSquareMulKernelPfP6__halfS1_m --------------------------
	.section	.nv.constant0._Z22CustomHSquareMulKernelPfP6__halfS1_m,"a",@progbits
	.sectionflags	@""
	.align	4
.nv.constant0._Z22CustomHSquareMulKernelPfP6__halfS1_m:
	.zero		928


//--------------------- SYMBOLS --------------------------

	.type		.nv.reservedSmem.offset0,@object
	.size		.nv.reservedSmem.offset0,0x4
